//
// Generated by NVIDIA NVVM Compiler
//
// Compiler Build ID: CL-36424714
// Cuda compilation tools, release 13.0, V13.0.88
// Based on NVVM 20.0.0
//

.version 9.0
.target sm_100
.address_size 64

	// .globl	_Z11scan_kernelPKfPfiS1_
// _ZZ11scan_kernelPKfPfiS1_E7input_s has been demoted

.visible .entry _Z11scan_kernelPKfPfiS1_(
	.param .u64 .ptr .align 1 _Z11scan_kernelPKfPfiS1__param_0,
	.param .u64 .ptr .align 1 _Z11scan_kernelPKfPfiS1__param_1,
	.param .u32 _Z11scan_kernelPKfPfiS1__param_2,
	.param .u64 .ptr .align 1 _Z11scan_kernelPKfPfiS1__param_3
)
{
	.reg .pred 	%p<11>;
	.reg .b32 	%r<51>;
	.reg .b32 	%f<10>;
	.reg .b64 	%rd<13>;
	// demoted variable
	.shared .align 4 .b8 _ZZ11scan_kernelPKfPfiS1_E7input_s[2048];
	ld.param.u64 	%rd1, [_Z11scan_kernelPKfPfiS1__param_0];
	ld.param.u64 	%rd2, [_Z11scan_kernelPKfPfiS1__param_1];
	ld.param.u32 	%r23, [_Z11scan_kernelPKfPfiS1__param_2];
	ld.param.u64 	%rd3, [_Z11scan_kernelPKfPfiS1__param_3];
	mov.u32 	%r1, %ntid.x;
	mov.u32 	%r2, %ctaid.x;
	mov.u32 	%r3, %tid.x;
	mad.lo.s32 	%r4, %r1, %r2, %r3;
	setp.ge.s32 	%p1, %r4, %r23;
	shl.b32 	%r24, %r3, 2;
	mov.u32 	%r25, _ZZ11scan_kernelPKfPfiS1_E7input_s;
	add.s32 	%r5, %r25, %r24;
	@%p1 bra 	$L__BB0_2;
	cvta.to.global.u64 	%rd4, %rd1;
	mul.wide.s32 	%rd5, %r4, 4;
	add.s64 	%rd6, %rd4, %rd5;
	ld.global.f32 	%f1, [%rd6];
	st.shared.f32 	[%r5], %f1;
	bra.uni 	$L__BB0_3;
$L__BB0_2:
	mov.b32 	%r26, 0;
	st.shared.u32 	[%r5], %r26;
$L__BB0_3:
	bar.sync 	0;
	mov.b32 	%r47, 0;
	mov.b32 	%r45, 2;
	mov.b32 	%r44, 1;
	mov.u32 	%r46, %r44;
$L__BB0_4:
	mov.u32 	%r49, %r46;
	mov.u32 	%r6, %r44;
	mad.lo.s32 	%r10, %r45, %r3, %r47;
	add.s32 	%r30, %r10, %r49;
	setp.gt.u32 	%p2, %r30, 511;
	@%p2 bra 	$L__BB0_6;
	shl.b32 	%r31, %r10, 2;
	add.s32 	%r33, %r25, %r31;
	ld.shared.f32 	%f2, [%r33];
	shl.b32 	%r34, %r49, 2;
	add.s32 	%r35, %r33, %r34;
	ld.shared.f32 	%f3, [%r35];
	add.f32 	%f4, %f2, %f3;
	st.shared.f32 	[%r35], %f4;
$L__BB0_6:
	shl.b32 	%r46, %r49, 1;
	shl.b32 	%r45, %r45, 1;
	bar.sync 	0;
	add.s32 	%r44, %r46, %r6;
	setp.lt.u32 	%p3, %r44, 512;
	mov.u32 	%r47, %r6;
	@%p3 bra 	$L__BB0_4;
	sub.s32 	%r50, %r6, %r49;
	setp.lt.s32 	%p4, %r50, 1;
	@%p4 bra 	$L__BB0_12;
	shr.u32 	%r48, %r45, 2;
$L__BB0_9:
	shr.u32 	%r49, %r49, 1;
	mad.lo.s32 	%r20, %r48, %r3, %r50;
	add.s32 	%r36, %r20, %r49;
	setp.gt.s32 	%p5, %r36, 511;
	@%p5 bra 	$L__BB0_11;
	shl.b32 	%r37, %r20, 2;
	add.s32 	%r39, %r25, %r37;
	ld.shared.f32 	%f5, [%r39];
	shl.b32 	%r40, %r49, 2;
	add.s32 	%r41, %r39, %r40;
	ld.shared.f32 	%f6, [%r41];
	add.f32 	%f7, %f5, %f6;
	st.shared.f32 	[%r41], %f7;
$L__BB0_11:
	sub.s32 	%r50, %r50, %r49;
	shr.u32 	%r48, %r48, 1;
	bar.sync 	0;
	setp.gt.s32 	%p6, %r50, 0;
	@%p6 bra 	$L__BB0_9;
$L__BB0_12:
	setp.ge.s32 	%p7, %r4, %r23;
	@%p7 bra 	$L__BB0_14;
	ld.shared.f32 	%f8, [%r5];
	cvta.to.global.u64 	%rd7, %rd2;
	mul.wide.s32 	%rd8, %r4, 4;
	add.s64 	%rd9, %rd7, %rd8;
	st.global.f32 	[%rd9], %f8;
$L__BB0_14:
	setp.eq.s64 	%p8, %rd3, 0;
	add.s32 	%r42, %r1, -1;
	setp.ne.s32 	%p9, %r3, %r42;
	or.pred  	%p10, %p8, %p9;
	@%p10 bra 	$L__BB0_16;
	ld.shared.f32 	%f9, [%r5];
	cvta.to.global.u64 	%rd10, %rd3;
	mul.wide.u32 	%rd11, %r2, 4;
	add.s64 	%rd12, %rd10, %rd11;
	st.global.f32 	[%rd12], %f9;
$L__BB0_16:
	ret;

}
	// .globl	_Z10add_kernelPKfPfi
.visible .entry _Z10add_kernelPKfPfi(
	.param .u64 .ptr .align 1 _Z10add_kernelPKfPfi_param_0,
	.param .u64 .ptr .align 1 _Z10add_kernelPKfPfi_param_1,
	.param .u32 _Z10add_kernelPKfPfi_param_2
)
{
	.reg .pred 	%p<4>;
	.reg .b32 	%r<7>;
	.reg .b32 	%f<4>;
	.reg .b64 	%rd<9>;

	ld.param.u64 	%rd1, [_Z10add_kernelPKfPfi_param_0];
	ld.param.u64 	%rd2, [_Z10add_kernelPKfPfi_param_1];
	ld.param.u32 	%r3, [_Z10add_kernelPKfPfi_param_2];
	mov.u32 	%r4, %ntid.x;
	mov.u32 	%r1, %ctaid.x;
	mov.u32 	%r5, %tid.x;
	mad.lo.s32 	%r2, %r4, %r1, %r5;
	setp.ge.s32 	%p1, %r2, %r3;
	setp.eq.s32 	%p2, %r1, 0;
	or.pred  	%p3, %p2, %p1;
	@%p3 bra 	$L__BB1_2;
	cvta.to.global.u64 	%rd3, %rd1;
	cvta.to.global.u64 	%rd4, %rd2;
	add.s32 	%r6, %r1, -1;
	mul.wide.u32 	%rd5, %r6, 4;
	add.s64 	%rd6, %rd3, %rd5;
	ld.global.f32 	%f1, [%rd6];
	mul.wide.s32 	%rd7, %r2, 4;
	add.s64 	%rd8, %rd4, %rd7;
	ld.global.f32 	%f2, [%rd8];
	add.f32 	%f3, %f1, %f2;
	st.global.f32 	[%rd8], %f3;
$L__BB1_2:
	ret;

}


// ===== COMPILED SASS (sm_100) =====

	.target	sm_100

	.elftype	@"ET_EXEC"


//--------------------- .note.nv.tkinfo           --------------------------
	.section	.note.nv.tkinfo,"",@"SHT_NOTE"
	.sectionflags	@"SHF_NOTE_NV_TKINFO"
	.tkinfo
        /*0018*/ 	.word	0x00000002
        /*0030*/ 	.string	""
        /*0030*/ 	.string	"ptxas"
        /*0030*/ 	.string	"Cuda compilation tools, release 13.0, V13.0.88"
        /*0030*/ 	.string	"Build cuda_13.0.r13.0/compiler.36424714_0"
        /*0030*/ 	.string	"-arch sm_100 -m 64 "



//--------------------- .note.nv.cuinfo           --------------------------
	.section	.note.nv.cuinfo,"",@"SHT_NOTE"
	.sectionflags	@"SHF_NOTE_NV_CUINFO"
        /*0018*/ 	.short	0x0002
        /*001a*/ 	.short	0x0064
        /*001c*/ 	.short	0x0082
	.zero		2


//--------------------- .nv.info                  --------------------------
	.section	.nv.info,"",@"SHT_CUDA_INFO"
	.align	4


	//----- nvinfo : EIATTR_REGCOUNT
	.align		4
        /*0000*/ 	.byte	0x04, 0x2f
        /*0002*/ 	.short	(.L_1 - .L_0)
	.align		4
.L_0:
        /*0004*/ 	.word	index@(_Z11scan_kernelPKfPfiS1_)
        /*0008*/ 	.word	0x0000000f


	//----- nvinfo : EIATTR_FRAME_SIZE
	.align		4
.L_1:
        /*000c*/ 	.byte	0x04, 0x11
        /*000e*/ 	.short	(.L_3 - .L_2)
	.align		4
.L_2:
        /*0010*/ 	.word	index@(_Z11scan_kernelPKfPfiS1_)
        /*0014*/ 	.word	0x00000000


	//----- nvinfo : EIATTR_REGCOUNT
	.align		4
.L_3:
        /*0018*/ 	.byte	0x04, 0x2f
        /*001a*/ 	.short	(.L_5 - .L_4)
	.align		4
.L_4:
        /*001c*/ 	.word	index@(_Z10add_kernelPKfPfi)
        /*0020*/ 	.word	0x0000000c


	//----- nvinfo : EIATTR_FRAME_SIZE
	.align		4
.L_5:
        /*0024*/ 	.byte	0x04, 0x11
        /*0026*/ 	.short	(.L_7 - .L_6)
	.align		4
.L_6:
        /*0028*/ 	.word	index@(_Z10add_kernelPKfPfi)
        /*002c*/ 	.word	0x00000000


	//----- nvinfo : EIATTR_MIN_STACK_SIZE
	.align		4
.L_7:
        /*0030*/ 	.byte	0x04, 0x12
        /*0032*/ 	.short	(.L_9 - .L_8)
	.align		4
.L_8:
        /*0034*/ 	.word	index@(_Z10add_kernelPKfPfi)
        /*0038*/ 	.word	0x00000000


	//----- nvinfo : EIATTR_MIN_STACK_SIZE
	.align		4
.L_9:
        /*003c*/ 	.byte	0x04, 0x12
        /*003e*/ 	.short	(.L_11 - .L_10)
	.align		4
.L_10:
        /*0040*/ 	.word	index@(_Z11scan_kernelPKfPfiS1_)
        /*0044*/ 	.word	0x00000000
.L_11:


//--------------------- .nv.compat                --------------------------
	.section	.nv.compat,"",@"SHT_CUDA_COMPAT_INFO"
	.align	4
        /*0000*/ 	.byte	0x02, 0x09, 0x00, 0x00, 0x02, 0x02, 0x01, 0x00, 0x02, 0x05, 0x05, 0x00, 0x03, 0x07, 0x01, 0x01
        /*0010*/ 	.byte	0x02, 0x03, 0x00, 0x00, 0x02, 0x06, 0x01, 0x00, 0x04, 0x0b, 0x08, 0x00, 0x09, 0x00, 0x00, 0x00
        /*0020*/ 	.byte	0x00, 0x00, 0x00, 0x00


//--------------------- .nv.info._Z10add_kernelPKfPfi --------------------------
	.section	.nv.info._Z10add_kernelPKfPfi,"",@"SHT_CUDA_INFO"
	.sectionflags	@""
	.align	4


	//----- nvinfo : EIATTR_CUDA_API_VERSION
	.align		4
        /*0000*/ 	.byte	0x04, 0x37
        /*0002*/ 	.short	(.L_13 - .L_12)
.L_12:
        /*0004*/ 	.word	0x00000082


	//----- nvinfo : EIATTR_KPARAM_INFO
	.align		4
.L_13:
        /*0008*/ 	.byte	0x04, 0x17
        /*000a*/ 	.short	(.L_15 - .L_14)
.L_14:
        /*000c*/ 	.word	0x00000000
        /*0010*/ 	.short	0x0002
        /*0012*/ 	.short	0x0010
        /*0014*/ 	.byte	0x00, 0xf0, 0x11, 0x00


	//----- nvinfo : EIATTR_KPARAM_INFO
	.align		4
.L_15:
        /*0018*/ 	.byte	0x04, 0x17
        /*001a*/ 	.short	(.L_17 - .L_16)
.L_16:
        /*001c*/ 	.word	0x00000000
        /*0020*/ 	.short	0x0001
        /*0022*/ 	.short	0x0008
        /*0024*/ 	.byte	0x00, 0xf5, 0x21, 0x00


	//----- nvinfo : EIATTR_KPARAM_INFO
	.align		4
.L_17:
        /*0028*/ 	.byte	0x04, 0x17
        /*002a*/ 	.short	(.L_19 - .L_18)
.L_18:
        /*002c*/ 	.word	0x00000000
        /*0030*/ 	.short	0x0000
        /*0032*/ 	.short	0x0000
        /*0034*/ 	.byte	0x00, 0xf5, 0x21, 0x00


	//----- nvinfo : EIATTR_SPARSE_MMA_MASK
	.align		4
.L_19:
        /*0038*/ 	.byte	0x03, 0x50
        /*003a*/ 	.short	0x0000


	//----- nvinfo : EIATTR_MAXREG_COUNT
	.align		4
        /*003c*/ 	.byte	0x03, 0x1b
        /*003e*/ 	.short	0x00ff


	//----- nvinfo : EIATTR_MERCURY_ISA_VERSION
	.align		4
        /*0040*/ 	.byte	0x03, 0x5f
        /*0042*/ 	.short	0x0101


	//----- nvinfo : EIATTR_VRC_CTA_INIT_COUNT
	.align		4
        /*0044*/ 	.byte	0x02, 0x4a
	.zero		1
	.zero		1


	//----- nvinfo : EIATTR_EXIT_INSTR_OFFSETS
	.align		4
        /*0048*/ 	.byte	0x04, 0x1c
        /*004a*/ 	.short	(.L_21 - .L_20)


	//   ....[0]....
.L_20:
        /*004c*/ 	.word	0x00000080


	//   ....[1]....
        /*0050*/ 	.word	0x00000130


	//----- nvinfo : EIATTR_CBANK_PARAM_SIZE
	.align		4
.L_21:
        /*0054*/ 	.byte	0x03, 0x19
        /*0056*/ 	.short	0x0014


	//----- nvinfo : EIATTR_PARAM_CBANK
	.align		4
        /*0058*/ 	.byte	0x04, 0x0a
        /*005a*/ 	.short	(.L_23 - .L_22)
	.align		4
.L_22:
        /*005c*/ 	.word	index@(.nv.constant0._Z10add_kernelPKfPfi)
        /*0060*/ 	.short	0x0380
        /*0062*/ 	.short	0x0014


	//----- nvinfo : EIATTR_SW_WAR
	.align		4
.L_23:
        /*0064*/ 	.byte	0x04, 0x36
        /*0066*/ 	.short	(.L_25 - .L_24)
.L_24:
        /*0068*/ 	.word	0x00000008
.L_25:


//--------------------- .nv.info._Z11scan_kernelPKfPfiS1_ --------------------------
	.section	.nv.info._Z11scan_kernelPKfPfiS1_,"",@"SHT_CUDA_INFO"
	.sectionflags	@""
	.align	4


	//----- nvinfo : EIATTR_CUDA_API_VERSION
	.align		4
        /*0000*/ 	.byte	0x04, 0x37
        /*0002*/ 	.short	(.L_27 - .L_26)
.L_26:
        /*0004*/ 	.word	0x00000082


	//----- nvinfo : EIATTR_KPARAM_INFO
	.align		4
.L_27:
        /*0008*/ 	.byte	0x04, 0x17
        /*000a*/ 	.short	(.L_29 - .L_28)
.L_28:
        /*000c*/ 	.word	0x00000000
        /*0010*/ 	.short	0x0003
        /*0012*/ 	.short	0x0018
        /*0014*/ 	.byte	0x00, 0xf5, 0x21, 0x00


	//----- nvinfo : EIATTR_KPARAM_INFO
	.align		4
.L_29:
        /*0018*/ 	.byte	0x04, 0x17
        /*001a*/ 	.short	(.L_31 - .L_30)
.L_30:
        /*001c*/ 	.word	0x00000000
        /*0020*/ 	.short	0x0002
        /*0022*/ 	.short	0x0010
        /*0024*/ 	.byte	0x00, 0xf0, 0x11, 0x00


	//----- nvinfo : EIATTR_KPARAM_INFO
	.align		4
.L_31:
        /*0028*/ 	.byte	0x04, 0x17
        /*002a*/ 	.short	(.L_33 - .L_32)
.L_32:
        /*002c*/ 	.word	0x00000000
        /*0030*/ 	.short	0x0001
        /*0032*/ 	.short	0x0008
        /*0034*/ 	.byte	0x00, 0xf5, 0x21, 0x00


	//----- nvinfo : EIATTR_KPARAM_INFO
	.align		4
.L_33:
        /*0038*/ 	.byte	0x04, 0x17
        /*003a*/ 	.short	(.L_35 - .L_34)
.L_34:
        /*003c*/ 	.word	0x00000000
        /*0040*/ 	.short	0x0000
        /*0042*/ 	.short	0x0000
        /*0044*/ 	.byte	0x00, 0xf5, 0x21, 0x00


	//----- nvinfo : EIATTR_SPARSE_MMA_MASK
	.align		4
.L_35:
        /*0048*/ 	.byte	0x03, 0x50
        /*004a*/ 	.short	0x0000


	//----- nvinfo : EIATTR_MAXREG_COUNT
	.align		4
        /*004c*/ 	.byte	0x03, 0x1b
        /*004e*/ 	.short	0x00ff


	//----- nvinfo : EIATTR_NUM_BARRIERS
	.align		4
        /*0050*/ 	.byte	0x02, 0x4c
        /*0052*/ 	.byte	0x01
	.zero		1


	//----- nvinfo : EIATTR_MERCURY_ISA_VERSION
	.align		4
        /*0054*/ 	.byte	0x03, 0x5f
        /*0056*/ 	.short	0x0101


	//----- nvinfo : EIATTR_VRC_CTA_INIT_COUNT
	.align		4
        /*0058*/ 	.byte	0x02, 0x4a
	.zero		1
	.zero		1


	//----- nvinfo : EIATTR_EXIT_INSTR_OFFSETS
	.align		4
        /*005c*/ 	.byte	0x04, 0x1c
        /*005e*/ 	.short	(.L_37 - .L_36)


	//   ....[0]....
.L_36:
        /*0060*/ 	.word	0x00000450


	//   ....[1]....
        /*0064*/ 	.word	0x000004a0


	//----- nvinfo : EIATTR_CBANK_PARAM_SIZE
	.align		4
.L_37:
        /*0068*/ 	.byte	0x03, 0x19
        /*006a*/ 	.short	0x0020


	//----- nvinfo : EIATTR_PARAM_CBANK
	.align		4
        /*006c*/ 	.byte	0x04, 0x0a
        /*006e*/ 	.short	(.L_39 - .L_38)
	.align		4
.L_38:
        /*0070*/ 	.word	index@(.nv.constant0._Z11scan_kernelPKfPfiS1_)
        /*0074*/ 	.short	0x0380
        /*0076*/ 	.short	0x0020


	//----- nvinfo : EIATTR_SW_WAR
	.align		4
.L_39:
        /*0078*/ 	.byte	0x04, 0x36
        /*007a*/ 	.short	(.L_41 - .L_40)
.L_40:
        /*007c*/ 	.word	0x00000008
.L_41:


//--------------------- .nv.callgraph             --------------------------
	.section	.nv.callgraph,"",@"SHT_CUDA_CALLGRAPH"
	.align	4
	.sectionentsize	8
	.align		4
        /*0000*/ 	.word	0x00000000
	.align		4
        /*0004*/ 	.word	0xffffffff
	.align		4
        /*0008*/ 	.word	0x00000000
	.align		4
        /*000c*/ 	.word	0xfffffffe
	.align		4
        /*0010*/ 	.word	0x00000000
	.align		4
        /*0014*/ 	.word	0xfffffffd
	.align		4
        /*0018*/ 	.word	0x00000000
	.align		4
        /*001c*/ 	.word	0xfffffffc


//--------------------- .text._Z10add_kernelPKfPfi --------------------------
	.section	.text._Z10add_kernelPKfPfi,"ax",@progbits
	.align	128
        .global         _Z10add_kernelPKfPfi
        .type           _Z10add_kernelPKfPfi,@function
        .size           _Z10add_kernelPKfPfi,(.L_x_5 - _Z10add_kernelPKfPfi)
        .other          _Z10add_kernelPKfPfi,@"STO_CUDA_ENTRY STV_DEFAULT"
_Z10add_kernelPKfPfi:
.text._Z10add_kernelPKfPfi:
[----:B------:R-:W-:Y:S01]  /*0000*/  LDC R1, c[0x0][0x37c] ;  /* 0x0000df00ff017b82 */ /* 0x000fe20000000800 */
[----:B------:R-:W0:Y:S01]  /*0010*/  S2R R9, SR_CTAID.X ;  /* 0x0000000000097919 */ /* 0x000e220000002500 */
[----:B------:R-:W0:Y:S01]  /*0020*/  LDCU UR4, c[0x0][0x360] ;  /* 0x00006c00ff0477ac */ /* 0x000e220008000800 */
[----:B------:R-:W0:Y:S01]  /*0030*/  S2R R0, SR_TID.X ;  /* 0x0000000000007919 */ /* 0x000e220000002100 */
[----:B------:R-:W1:Y:S01]  /*0040*/  LDCU UR5, c[0x0][0x390] ;  /* 0x00007200ff0577ac */ /* 0x000e620008000800 */
[----:B0-----:R-:W-:-:S05]  /*0050*/  IMAD R7, R9, UR4, R0 ;  /* 0x0000000409077c24 */ /* 0x001fca000f8e0200 */
[----:B-1----:R-:W-:-:S04]  /*0060*/  ISETP.GE.AND P0, PT, R7, UR5, PT ;  /* 0x0000000507007c0c */ /* 0x002fc8000bf06270 */
[----:B------:R-:W-:-:S13]  /*0070*/  ISETP.EQ.OR P0, PT, R9, RZ, P0 ;  /* 0x000000ff0900720c */ /* 0x000fda0000702670 */
[----:B------:R-:W-:Y:S05]  /*0080*/  @P0 EXIT ;  /* 0x000000000000094d */ /* 0x000fea0003800000 */
[----:B------:R-:W0:Y:S01]  /*0090*/  LDC.64 R2, c[0x0][0x380] ;  /* 0x0000e000ff027b82 */ /* 0x000e220000000a00 */
[----:B------:R-:W1:Y:S01]  /*00a0*/  LDCU.64 UR4, c[0x0][0x358] ;  /* 0x00006b00ff0477ac */ /* 0x000e620008000a00 */
[----:B------:R-:W-:-:S06]  /*00b0*/  IADD3 R9, PT, PT, R9, -0x1, RZ ;  /* 0xffffffff09097810 */ /* 0x000fcc0007ffe0ff */
[----:B------:R-:W2:Y:S01]  /*00c0*/  LDC.64 R4, c[0x0][0x388] ;  /* 0x0000e200ff047b82 */ /* 0x000ea20000000a00 */
[----:B0-----:R-:W-:-:S06]  /*00d0*/  IMAD.WIDE.U32 R2, R9, 0x4, R2 ;  /* 0x0000000409027825 */ /* 0x001fcc00078e0002 */
[----:B-1----:R-:W3:Y:S01]  /*00e0*/  LDG.E R2, desc[UR4][R2.64] ;  /* 0x0000000402027981 */ /* 0x002ee2000c1e1900 */
[----:B--2---:R-:W-:-:S05]  /*00f0*/  IMAD.WIDE R4, R7, 0x4, R4 ;  /* 0x0000000407047825 */ /* 0x004fca00078e0204 */
[----:B------:R-:W3:Y:S02]  /*0100*/  LDG.E R7, desc[UR4][R4.64] ;  /* 0x0000000404077981 */ /* 0x000ee4000c1e1900 */
[----:B---3--:R-:W-:-:S05]  /*0110*/  FADD R7, R2, R7 ;  /* 0x0000000702077221 */ /* 0x008fca0000000000 */
[----:B------:R-:W-:Y:S01]  /*0120*/  STG.E desc[UR4][R4.64], R7 ;  /* 0x0000000704007986 */ /* 0x000fe2000c101904 */
[----:B------:R-:W-:Y:S05]  /*0130*/  EXIT ;  /* 0x000000000000794d */ /* 0x000fea0003800000 */
.L_x_0:
[----:B------:R-:W-:-:S00]  /*0140*/  BRA `(.L_x_0) ;  /* 0xfffffffc00fc7947 */ /* 0x000fc0000383ffff */
[----:B------:R-:W-:-:S00]  /*0150*/  NOP ;  /* 0x0000000000007918 */ /* 0x000fc00000000000 */
        /* <DEDUP_REMOVED lines=10> */
.L_x_5:


//--------------------- .text._Z11scan_kernelPKfPfiS1_ --------------------------
	.section	.text._Z11scan_kernelPKfPfiS1_,"ax",@progbits
	.align	128
        .global         _Z11scan_kernelPKfPfiS1_
        .type           _Z11scan_kernelPKfPfiS1_,@function
        .size           _Z11scan_kernelPKfPfiS1_,(.L_x_6 - _Z11scan_kernelPKfPfiS1_)
        .other          _Z11scan_kernelPKfPfiS1_,@"STO_CUDA_ENTRY STV_DEFAULT"
_Z11scan_kernelPKfPfiS1_:
.text._Z11scan_kernelPKfPfiS1_:
[----:B------:R-:W-:Y:S01]  /*0000*/  LDC R1, c[0x0][0x37c] ;  /* 0x0000df00ff017b82 */ /* 0x000fe20000000800 */
[----:B------:R-:W0:Y:S01]  /*0010*/  S2R R0, SR_CTAID.X ;  /* 0x0000000000007919 */ /* 0x000e220000002500 */
[----:B------:R-:W0:Y:S01]  /*0020*/  LDCU UR6, c[0x0][0x360] ;  /* 0x00006c00ff0677ac */ /* 0x000e220008000800 */
[----:B------:R-:W0:Y:S01]  /*0030*/  S2R R3, SR_TID.X ;  /* 0x0000000000037919 */ /* 0x000e220000002100 */
[----:B------:R-:W1:Y:S01]  /*0040*/  LDCU UR4, c[0x0][0x390] ;  /* 0x00007200ff0477ac */ /* 0x000e620008000800 */
[----:B------:R-:W2:Y:S01]  /*0050*/  LDCU.64 UR8, c[0x0][0x358] ;  /* 0x00006b00ff0877ac */ /* 0x000ea20008000a00 */
[----:B0-----:R-:W-:-:S05]  /*0060*/  IMAD R2, R0, UR6, R3 ;  /* 0x0000000600027c24 */ /* 0x001fca000f8e0203 */
[----:B-1----:R-:W-:-:S13]  /*0070*/  ISETP.GE.AND P0, PT, R2, UR4, PT ;  /* 0x0000000402007c0c */ /* 0x002fda000bf06270 */
[----:B------:R-:W0:Y:S02]  /*0080*/  @!P0 LDC.64 R6, c[0x0][0x380] ;  /* 0x0000e000ff068b82 */ /* 0x000e240000000a00 */
[----:B0-----:R-:W-:-:S06]  /*0090*/  @!P0 IMAD.WIDE R6, R2, 0x4, R6 ;  /* 0x0000000402068825 */ /* 0x001fcc00078e0206 */
[----:B--2---:R-:W2:Y:S01]  /*00a0*/  @!P0 LDG.E R7, desc[UR8][R6.64] ;  /* 0x0000000806078981 */ /* 0x004ea2000c1e1900 */
[----:B------:R-:W0:Y:S01]  /*00b0*/  S2UR UR5, SR_CgaCtaId ;  /* 0x00000000000579c3 */ /* 0x000e220000008800 */
[----:B------:R-:W-:Y:S01]  /*00c0*/  UMOV UR4, 0x400 ;  /* 0x0000040000047882 */ /* 0x000fe20000000000 */
[----:B------:R-:W-:Y:S02]  /*00d0*/  HFMA2 R10, -RZ, RZ, 0, 5.9604644775390625e-08 ;  /* 0x00000001ff0a7431 */ /* 0x000fe400000001ff */
[----:B------:R-:W-:Y:S02]  /*00e0*/  IMAD.MOV.U32 R8, RZ, RZ, RZ ;  /* 0x000000ffff087224 */ /* 0x000fe400078e00ff */
[----:B------:R-:W-:Y:S01]  /*00f0*/  IMAD.MOV.U32 R5, RZ, RZ, 0x1 ;  /* 0x00000001ff057424 */ /* 0x000fe200078e00ff */
[----:B0-----:R-:W-:-:S03]  /*0100*/  ULEA UR4, UR5, UR4, 0x18 ;  /* 0x0000000405047291 */ /* 0x001fc6000f8ec0ff */
[----:B------:R-:W-:-:S03]  /*0110*/  UMOV UR5, 0x2 ;  /* 0x0000000200057882 */ /* 0x000fc60000000000 */
[----:B------:R-:W-:-:S05]  /*0120*/  LEA R4, R3, UR4, 0x2 ;  /* 0x0000000403047c11 */ /* 0x000fca000f8e10ff */
[----:B--2---:R0:W-:Y:S04]  /*0130*/  @!P0 STS [R4], R7 ;  /* 0x0000000704008388 */ /* 0x0041e80000000800 */
[----:B------:R0:W-:Y:S01]  /*0140*/  @P0 STS [R4], RZ ;  /* 0x000000ff04000388 */ /* 0x0001e20000000800 */
[----:B------:R-:W-:Y:S06]  /*0150*/  BAR.SYNC.DEFER_BLOCKING 0x0 ;  /* 0x0000000000007b1d */ /* 0x000fec0000010000 */
.L_x_1:
[----:B0-----:R-:W-:Y:S01]  /*0160*/  IMAD R7, R3, UR5, R8 ;  /* 0x0000000503077c24 */ /* 0x001fe2000f8e0208 */
[----:B------:R-:W-:-:S03]  /*0170*/  USHF.L.U32 UR5, UR5, 0x1, URZ ;  /* 0x0000000105057899 */ /* 0x000fc600080006ff */
[----:B------:R-:W-:-:S05]  /*0180*/  IMAD.IADD R6, R7, 0x1, R10 ;  /* 0x0000000107067824 */ /* 0x000fca00078e020a */
[----:B------:R-:W-:Y:S01]  /*0190*/  ISETP.GT.U32.AND P0, PT, R6, 0x1ff, PT ;  /* 0x000001ff0600780c */ /* 0x000fe20003f04070 */
[----:B------:R-:W-:-:S04]  /*01a0*/  IMAD.MOV.U32 R6, RZ, RZ, R10 ;  /* 0x000000ffff067224 */ /* 0x000fc800078e000a */
[----:B------:R-:W-:-:S08]  /*01b0*/  IMAD.SHL.U32 R10, R6, 0x2, RZ ;  /* 0x00000002060a7824 */ /* 0x000fd000078e00ff */
[----:B------:R-:W-:-:S04]  /*01c0*/  @!P0 LEA R7, R7, UR4, 0x2 ;  /* 0x0000000407078c11 */ /* 0x000fc8000f8e10ff */
[----:B------:R-:W-:Y:S02]  /*01d0*/  @!P0 LEA R9, R6, R7, 0x2 ;  /* 0x0000000706098211 */ /* 0x000fe400078e10ff */
[----:B------:R-:W-:Y:S04]  /*01e0*/  @!P0 LDS R7, [R7] ;  /* 0x0000000007078984 */ /* 0x000fe80000000800 */
[----:B------:R-:W0:Y:S02]  /*01f0*/  @!P0 LDS R8, [R9] ;  /* 0x0000000009088984 */ /* 0x000e240000000800 */
[----:B0-----:R-:W-:Y:S01]  /*0200*/  @!P0 FADD R12, R7, R8 ;  /* 0x00000008070c8221 */ /* 0x001fe20000000000 */
[----:B------:R-:W-:Y:S01]  /*0210*/  IMAD.MOV.U32 R8, RZ, RZ, R5 ;  /* 0x000000ffff087224 */ /* 0x000fe200078e0005 */
[----:B------:R-:W-:-:S03]  /*0220*/  IADD3 R5, PT, PT, R10, R5, RZ ;  /* 0x000000050a057210 */ /* 0x000fc60007ffe0ff */
[----:B------:R1:W-:Y:S01]  /*0230*/  @!P0 STS [R9], R12 ;  /* 0x0000000c09008388 */ /* 0x0003e20000000800 */
[----:B------:R-:W-:Y:S01]  /*0240*/  BAR.SYNC.DEFER_BLOCKING 0x0 ;  /* 0x0000000000007b1d */ /* 0x000fe20000010000 */
[----:B------:R-:W-:-:S13]  /*0250*/  ISETP.GE.U32.AND P0, PT, R5, 0x200, PT ;  /* 0x000002000500780c */ /* 0x000fda0003f06070 */
[----:B-1----:R-:W-:Y:S05]  /*0260*/  @!P0 BRA `(.L_x_1) ;  /* 0xfffffffc00bc8947 */ /* 0x002fea000383ffff */
[----:B------:R-:W-:-:S05]  /*0270*/  IMAD.IADD R5, R8, 0x1, -R6 ;  /* 0x0000000108057824 */ /* 0x000fca00078e0a06 */
[----:B------:R-:W-:-:S13]  /*0280*/  ISETP.GE.AND P0, PT, R5, 0x1, PT ;  /* 0x000000010500780c */ /* 0x000fda0003f06270 */
[----:B------:R-:W-:Y:S05]  /*0290*/  @!P0 BRA `(.L_x_2) ;  /* 0x0000000000408947 */ /* 0x000fea0003800000 */
[----:B------:R-:W-:-:S12]  /*02a0*/  USHF.R.U32.HI UR5, URZ, 0x2, UR5 ;  /* 0x00000002ff057899 */ /* 0x000fd80008011605 */
.L_x_3:
[----:B------:R-:W-:Y:S01]  /*02b0*/  IMAD R7, R3, UR5, R5 ;  /* 0x0000000503077c24 */ /* 0x000fe2000f8e0205 */
[----:B------:R-:W-:Y:S01]  /*02c0*/  SHF.R.U32.HI R6, RZ, 0x1, R6 ;  /* 0x00000001ff067819 */ /* 0x000fe20000011606 */
[----:B------:R-:W-:-:S03]  /*02d0*/  USHF.R.U32.HI UR5, URZ, 0x1, UR5 ;  /* 0x00000001ff057899 */ /* 0x000fc60008011605 */
[C---:B------:R-:W-:Y:S02]  /*02e0*/  IADD3 R8, PT, PT, R6.reuse, R7, RZ ;  /* 0x0000000706087210 */ /* 0x040fe40007ffe0ff */
[----:B------:R-:W-:Y:S02]  /*02f0*/  IADD3 R5, PT, PT, -R6, R5, RZ ;  /* 0x0000000506057210 */ /* 0x000fe40007ffe1ff */
[----:B------:R-:W-:-:S13]  /*0300*/  ISETP.GT.AND P0, PT, R8, 0x1ff, PT ;  /* 0x000001ff0800780c */ /* 0x000fda0003f04270 */
[----:B------:R-:W-:-:S05]  /*0310*/  @!P0 LEA R7, R7, UR4, 0x2 ;  /* 0x0000000407078c11 */ /* 0x000fca000f8e10ff */
[----:B------:R-:W-:Y:S02]  /*0320*/  @!P0 IMAD R8, R6, 0x4, R7 ;  /* 0x0000000406088824 */ /* 0x000fe400078e0207 */
[----:B------:R-:W-:Y:S04]  /*0330*/  @!P0 LDS R7, [R7] ;  /* 0x0000000007078984 */ /* 0x000fe80000000800 */
[----:B------:R-:W0:Y:S02]  /*0340*/  @!P0 LDS R10, [R8] ;  /* 0x00000000080a8984 */ /* 0x000e240000000800 */
[----:B0-----:R-:W-:-:S05]  /*0350*/  @!P0 FADD R9, R7, R10 ;  /* 0x0000000a07098221 */ /* 0x001fca0000000000 */
[----:B------:R0:W-:Y:S01]  /*0360*/  @!P0 STS [R8], R9 ;  /* 0x0000000908008388 */ /* 0x0001e20000000800 */
[----:B------:R-:W-:Y:S01]  /*0370*/  BAR.SYNC.DEFER_BLOCKING 0x0 ;  /* 0x0000000000007b1d */ /* 0x000fe20000010000 */
[----:B------:R-:W-:-:S13]  /*0380*/  ISETP.GT.AND P0, PT, R5, RZ, PT ;  /* 0x000000ff0500720c */ /* 0x000fda0003f04270 */
[----:B0-----:R-:W-:Y:S05]  /*0390*/  @P0 BRA `(.L_x_3) ;  /* 0xfffffffc00c40947 */ /* 0x001fea000383ffff */
.L_x_2:
[----:B------:R-:W0:Y:S01]  /*03a0*/  LDCU UR4, c[0x0][0x390] ;  /* 0x00007200ff0477ac */ /* 0x000e220008000800 */
[----:B------:R-:W1:Y:S01]  /*03b0*/  LDCU.64 UR10, c[0x0][0x398] ;  /* 0x00007300ff0a77ac */ /* 0x000e620008000a00 */
[----:B0-----:R-:W-:Y:S01]  /*03c0*/  ISETP.GE.AND P1, PT, R2, UR4, PT ;  /* 0x0000000402007c0c */ /* 0x001fe2000bf26270 */
[----:B------:R-:W-:Y:S01]  /*03d0*/  UIADD3 UR4, UPT, UPT, UR6, -0x1, URZ ;  /* 0xffffffff06047890 */ /* 0x000fe2000fffe0ff */
[----:B-1----:R-:W-:-:S05]  /*03e0*/  ISETP.EQ.U32.AND P2, PT, RZ, UR10, PT ;  /* 0x0000000aff007c0c */ /* 0x002fca000bf42070 */
[----:B------:R-:W-:-:S04]  /*03f0*/  ISETP.NE.AND P0, PT, R3, UR4, PT ;  /* 0x0000000403007c0c */ /* 0x000fc8000bf05270 */
[----:B------:R-:W-:Y:S02]  /*0400*/  ISETP.EQ.OR.EX P0, PT, RZ, UR11, P0, P2 ;  /* 0x0000000bff007c0c */ /* 0x000fe40008702720 */
[----:B------:R-:W0:Y:S01]  /*0410*/  @!P1 LDS R5, [R4] ;  /* 0x0000000004059984 */ /* 0x000e220000000800 */
[----:B------:R-:W1:Y:S02]  /*0420*/  @!P1 LDC.64 R6, c[0x0][0x388] ;  /* 0x0000e200ff069b82 */ /* 0x000e640000000a00 */
[----:B-1----:R-:W-:-:S05]  /*0430*/  @!P1 IMAD.WIDE R2, R2, 0x4, R6 ;  /* 0x0000000402029825 */ /* 0x002fca00078e0206 */
[----:B0-----:R0:W-:Y:S03]  /*0440*/  @!P1 STG.E desc[UR8][R2.64], R5 ;  /* 0x0000000502009986 */ /* 0x0011e6000c101908 */
[----:B------:R-:W-:Y:S05]  /*0450*/  @P0 EXIT ;  /* 0x000000000000094d */ /* 0x000fea0003800000 */
[----:B0-----:R-:W0:Y:S01]  /*0460*/  LDS R5, [R4] ;  /* 0x0000000004057984 */ /* 0x001e220000000800 */
[----:B------:R-:W1:Y:S02]  /*0470*/  LDC.64 R2, c[0x0][0x398] ;  /* 0x0000e600ff027b82 */ /* 0x000e640000000a00 */
[----:B-1----:R-:W-:-:S05]  /*0480*/  IMAD.WIDE.U32 R2, R0, 0x4, R2 ;  /* 0x0000000400027825 */ /* 0x002fca00078e0002 */
[----:B0-----:R-:W-:Y:S01]  /*0490*/  STG.E desc[UR8][R2.64], R5 ;  /* 0x0000000502007986 */ /* 0x001fe2000c101908 */
[----:B------:R-:W-:Y:S05]  /*04a0*/  EXIT ;  /* 0x000000000000794d */ /* 0x000fea0003800000 */
.L_x_4:
        /* <DEDUP_REMOVED lines=13> */
.L_x_6:


//--------------------- .nv.shared.reserved.0     --------------------------
	.section	.nv.shared.reserved.0,"aw",@nobits
	.weak		__nv_reservedSMEM_offset_0_alias
	.size		__nv_reservedSMEM_offset_0_alias, 0, 64
	.other		__nv_reservedSMEM_offset_0_alias,@"STO_CUDA_RESERVED_SHARED STV_DEFAULT"
__nv_reservedSMEM_offset_0_alias:
	.zero		0
	.zero		64


//--------------------- .nv.shared._Z11scan_kernelPKfPfiS1_ --------------------------
	.section	.nv.shared._Z11scan_kernelPKfPfiS1_,"aw",@nobits
	.sectionflags	@""
	.align	4
.nv.shared._Z11scan_kernelPKfPfiS1_:
	.zero		3072


//--------------------- .nv.constant0._Z10add_kernelPKfPfi --------------------------
	.section	.nv.constant0._Z10add_kernelPKfPfi,"a",@progbits
	.sectionflags	@""
	.align	4
.nv.constant0._Z10add_kernelPKfPfi:
	.zero		916


//--------------------- .nv.constant0._Z11scan_kernelPKfPfiS1_ --------------------------
	.section	.nv.constant0._Z11scan_kernelPKfPfiS1_,"a",@progbits
	.sectionflags	@""
	.align	4
.nv.constant0._Z11scan_kernelPKfPfiS1_:
	.zero		928


//--------------------- SYMBOLS --------------------------

	.type		.nv.reservedSmem.offset0,@object
	.size		.nv.reservedSmem.offset0,0x4
	.type		.nv.reservedSmem.cap,@object
	.size		.nv.reservedSmem.cap,0x4
